//
// Generated by NVIDIA NVVM Compiler
//
// Compiler Build ID: CL-36424714
// Cuda compilation tools, release 13.0, V13.0.88
// Based on NVVM 20.0.0
//

.version 9.0
.target sm_100
.address_size 64

	// .globl	_Z5equalPbPKfS1_i
.extern .shared .align 16 .b8 s_data[];

.visible .entry _Z5equalPbPKfS1_i(
	.param .u64 .ptr .align 1 _Z5equalPbPKfS1_i_param_0,
	.param .u64 .ptr .align 1 _Z5equalPbPKfS1_i_param_1,
	.param .u64 .ptr .align 1 _Z5equalPbPKfS1_i_param_2,
	.param .u32 _Z5equalPbPKfS1_i_param_3
)
{
	.reg .pred 	%p<15>;
	.reg .b16 	%rs<9>;
	.reg .b32 	%r<17>;
	.reg .b32 	%f<5>;
	.reg .b64 	%rd<12>;
	.reg .b64 	%fd<2>;

	ld.param.u64 	%rd3, [_Z5equalPbPKfS1_i_param_0];
	ld.param.u64 	%rd4, [_Z5equalPbPKfS1_i_param_1];
	ld.param.u64 	%rd5, [_Z5equalPbPKfS1_i_param_2];
	ld.param.u32 	%r11, [_Z5equalPbPKfS1_i_param_3];
	mov.u32 	%r1, %ctaid.x;
	mov.u32 	%r16, %ntid.x;
	mov.u32 	%r3, %tid.x;
	mad.lo.s32 	%r15, %r1, %r16, %r3;
	setp.ge.u32 	%p3, %r15, %r11;
	mov.b16 	%rs8, 1;
	@%p3 bra 	$L__BB0_4;
	mov.u32 	%r12, %nctaid.x;
	mul.lo.s32 	%r5, %r12, %r16;
	cvta.to.global.u64 	%rd1, %rd4;
	cvta.to.global.u64 	%rd2, %rd5;
$L__BB0_2:
	mul.wide.u32 	%rd6, %r15, 4;
	add.s64 	%rd7, %rd1, %rd6;
	ld.global.f32 	%f1, [%rd7];
	add.s64 	%rd8, %rd2, %rd6;
	ld.global.f32 	%f2, [%rd8];
	sub.f32 	%f3, %f1, %f2;
	abs.f32 	%f4, %f3;
	cvt.f64.f32 	%fd1, %f4;
	setp.lt.f64 	%p4, %fd1, 0d3F1A36E2EB1C432D;
	add.s32 	%r15, %r15, %r5;
	setp.lt.u32 	%p5, %r15, %r11;
	and.pred  	%p6, %p4, %p5;
	@%p6 bra 	$L__BB0_2;
	setp.lt.f64 	%p7, %fd1, 0d3F1A36E2EB1C432D;
	selp.u16 	%rs8, 1, 0, %p7;
$L__BB0_4:
	mov.u32 	%r13, s_data;
	add.s32 	%r8, %r13, %r3;
	st.shared.u8 	[%r8], %rs8;
	bar.sync 	0;
	setp.lt.u32 	%p8, %r16, 2;
	@%p8 bra 	$L__BB0_10;
$L__BB0_5:
	shr.u32 	%r10, %r16, 1;
	setp.ge.u32 	%p9, %r3, %r10;
	@%p9 bra 	$L__BB0_9;
	add.s32 	%r14, %r8, %r10;
	ld.shared.u8 	%rs4, [%r14];
	setp.eq.s16 	%p11, %rs4, 0;
	mov.pred 	%p14, 0;
	@%p11 bra 	$L__BB0_8;
	ld.shared.u8 	%rs5, [%r8];
	setp.ne.s16 	%p14, %rs5, 0;
$L__BB0_8:
	selp.u16 	%rs6, 1, 0, %p14;
	st.shared.u8 	[%r8], %rs6;
$L__BB0_9:
	bar.sync 	0;
	setp.gt.u32 	%p12, %r16, 3;
	mov.u32 	%r16, %r10;
	@%p12 bra 	$L__BB0_5;
$L__BB0_10:
	setp.ne.s32 	%p13, %r3, 0;
	@%p13 bra 	$L__BB0_12;
	ld.shared.u8 	%rs7, [s_data];
	cvt.u64.u32 	%rd9, %r1;
	cvta.to.global.u64 	%rd10, %rd3;
	add.s64 	%rd11, %rd10, %rd9;
	st.global.u8 	[%rd11], %rs7;
$L__BB0_12:
	ret;

}
	// .globl	_Z15block_reductionPbi
.visible .entry _Z15block_reductionPbi(
	.param .u64 .ptr .align 1 _Z15block_reductionPbi_param_0,
	.param .u32 _Z15block_reductionPbi_param_1
)
{
	.reg .pred 	%p<12>;
	.reg .b16 	%rs<9>;
	.reg .b32 	%r<10>;
	.reg .b64 	%rd<5>;

	ld.param.u64 	%rd2, [_Z15block_reductionPbi_param_0];
	ld.param.u32 	%r6, [_Z15block_reductionPbi_param_1];
	cvta.to.global.u64 	%rd1, %rd2;
	mov.u32 	%r9, %ntid.x;
	setp.gt.s32 	%p3, %r6, %r9;
	@%p3 bra 	$L__BB1_11;
	mov.u32 	%r2, %tid.x;
	setp.ge.s32 	%p4, %r2, %r6;
	mov.b16 	%rs8, 1;
	@%p4 bra 	$L__BB1_3;
	cvt.u64.u32 	%rd3, %r2;
	add.s64 	%rd4, %rd1, %rd3;
	ld.global.u8 	%rs8, [%rd4];
$L__BB1_3:
	mov.u32 	%r7, s_data;
	add.s32 	%r3, %r7, %r2;
	st.shared.u8 	[%r3], %rs8;
	bar.sync 	0;
	setp.lt.u32 	%p5, %r9, 2;
	@%p5 bra 	$L__BB1_9;
$L__BB1_4:
	shr.u32 	%r5, %r9, 1;
	setp.ge.u32 	%p6, %r2, %r5;
	@%p6 bra 	$L__BB1_8;
	add.s32 	%r8, %r3, %r5;
	ld.shared.u8 	%rs4, [%r8];
	setp.eq.s16 	%p8, %rs4, 0;
	mov.pred 	%p11, 0;
	@%p8 bra 	$L__BB1_7;
	ld.shared.u8 	%rs5, [%r3];
	setp.ne.s16 	%p11, %rs5, 0;
$L__BB1_7:
	selp.u16 	%rs6, 1, 0, %p11;
	st.shared.u8 	[%r3], %rs6;
$L__BB1_8:
	bar.sync 	0;
	setp.gt.u32 	%p9, %r9, 3;
	mov.u32 	%r9, %r5;
	@%p9 bra 	$L__BB1_4;
$L__BB1_9:
	setp.ne.s32 	%p10, %r2, 0;
	@%p10 bra 	$L__BB1_11;
	ld.shared.u8 	%rs7, [s_data];
	st.global.u8 	[%rd1], %rs7;
$L__BB1_11:
	ret;

}
	// .globl	_Z30equal_with_one_common_variablePbPKfS1_i
.visible .entry _Z30equal_with_one_common_variablePbPKfS1_i(
	.param .u64 .ptr .align 1 _Z30equal_with_one_common_variablePbPKfS1_i_param_0,
	.param .u64 .ptr .align 1 _Z30equal_with_one_common_variablePbPKfS1_i_param_1,
	.param .u64 .ptr .align 1 _Z30equal_with_one_common_variablePbPKfS1_i_param_2,
	.param .u32 _Z30equal_with_one_common_variablePbPKfS1_i_param_3
)
{
	.reg .pred 	%p<3>;
	.reg .b16 	%rs<2>;
	.reg .b32 	%r<6>;
	.reg .b32 	%f<5>;
	.reg .b64 	%rd<10>;
	.reg .b64 	%fd<2>;

	ld.param.u64 	%rd1, [_Z30equal_with_one_common_variablePbPKfS1_i_param_0];
	ld.param.u64 	%rd2, [_Z30equal_with_one_common_variablePbPKfS1_i_param_1];
	ld.param.u64 	%rd3, [_Z30equal_with_one_common_variablePbPKfS1_i_param_2];
	ld.param.u32 	%r2, [_Z30equal_with_one_common_variablePbPKfS1_i_param_3];
	mov.u32 	%r3, %ctaid.x;
	mov.u32 	%r4, %ntid.x;
	mov.u32 	%r5, %tid.x;
	mad.lo.s32 	%r1, %r3, %r4, %r5;
	setp.ge.s32 	%p1, %r1, %r2;
	@%p1 bra 	$L__BB2_3;
	cvta.to.global.u64 	%rd4, %rd2;
	cvta.to.global.u64 	%rd5, %rd3;
	mul.wide.s32 	%rd6, %r1, 4;
	add.s64 	%rd7, %rd4, %rd6;
	ld.global.f32 	%f1, [%rd7];
	add.s64 	%rd8, %rd5, %rd6;
	ld.global.f32 	%f2, [%rd8];
	sub.f32 	%f3, %f1, %f2;
	abs.f32 	%f4, %f3;
	cvt.f64.f32 	%fd1, %f4;
	setp.ltu.f64 	%p2, %fd1, 0d3F1A36E2EB1C432D;
	@%p2 bra 	$L__BB2_3;
	cvta.to.global.u64 	%rd9, %rd1;
	mov.b16 	%rs1, 0;
	st.global.u8 	[%rd9], %rs1;
$L__BB2_3:
	ret;

}


// ===== COMPILED SASS (sm_100) =====

	.target	sm_100

	.elftype	@"ET_EXEC"


//--------------------- .note.nv.tkinfo           --------------------------
	.section	.note.nv.tkinfo,"",@"SHT_NOTE"
	.sectionflags	@"SHF_NOTE_NV_TKINFO"
	.tkinfo
        /*0018*/ 	.word	0x00000002
        /*0030*/ 	.string	""
        /*0030*/ 	.string	"ptxas"
        /*0030*/ 	.string	"Cuda compilation tools, release 13.0, V13.0.88"
        /*0030*/ 	.string	"Build cuda_13.0.r13.0/compiler.36424714_0"
        /*0030*/ 	.string	"-arch sm_100 -m 64 "



//--------------------- .note.nv.cuinfo           --------------------------
	.section	.note.nv.cuinfo,"",@"SHT_NOTE"
	.sectionflags	@"SHF_NOTE_NV_CUINFO"
        /*0018*/ 	.short	0x0002
        /*001a*/ 	.short	0x0064
        /*001c*/ 	.short	0x0082
	.zero		2


//--------------------- .nv.info                  --------------------------
	.section	.nv.info,"",@"SHT_CUDA_INFO"
	.align	4


	//----- nvinfo : EIATTR_REGCOUNT
	.align		4
        /*0000*/ 	.byte	0x04, 0x2f
        /*0002*/ 	.short	(.L_1 - .L_0)
	.align		4
.L_0:
        /*0004*/ 	.word	index@(_Z5equalPbPKfS1_i)
        /*0008*/ 	.word	0x00000014


	//----- nvinfo : EIATTR_FRAME_SIZE
	.align		4
.L_1:
        /*000c*/ 	.byte	0x04, 0x11
        /*000e*/ 	.short	(.L_3 - .L_2)
	.align		4
.L_2:
        /*0010*/ 	.word	index@(_Z5equalPbPKfS1_i)
        /*0014*/ 	.word	0x00000000


	//----- nvinfo : EIATTR_REGCOUNT
	.align		4
.L_3:
        /*0018*/ 	.byte	0x04, 0x2f
        /*001a*/ 	.short	(.L_5 - .L_4)
	.align		4
.L_4:
        /*001c*/ 	.word	index@(_Z15block_reductionPbi)
        /*0020*/ 	.word	0x00000008


	//----- nvinfo : EIATTR_FRAME_SIZE
	.align		4
.L_5:
        /*0024*/ 	.byte	0x04, 0x11
        /*0026*/ 	.short	(.L_7 - .L_6)
	.align		4
.L_6:
        /*0028*/ 	.word	index@(_Z15block_reductionPbi)
        /*002c*/ 	.word	0x00000000


	//----- nvinfo : EIATTR_REGCOUNT
	.align		4
.L_7:
        /*0030*/ 	.byte	0x04, 0x2f
        /*0032*/ 	.short	(.L_9 - .L_8)
	.align		4
.L_8:
        /*0034*/ 	.word	index@(_Z30equal_with_one_common_variablePbPKfS1_i)
        /*0038*/ 	.word	0x0000000a


	//----- nvinfo : EIATTR_FRAME_SIZE
	.align		4
.L_9:
        /*003c*/ 	.byte	0x04, 0x11
        /*003e*/ 	.short	(.L_11 - .L_10)
	.align		4
.L_10:
        /*0040*/ 	.word	index@(_Z30equal_with_one_common_variablePbPKfS1_i)
        /*0044*/ 	.word	0x00000000


	//----- nvinfo : EIATTR_MIN_STACK_SIZE
	.align		4
.L_11:
        /*0048*/ 	.byte	0x04, 0x12
        /*004a*/ 	.short	(.L_13 - .L_12)
	.align		4
.L_12:
        /*004c*/ 	.word	index@(_Z30equal_with_one_common_variablePbPKfS1_i)
        /*0050*/ 	.word	0x00000000


	//----- nvinfo : EIATTR_MIN_STACK_SIZE
	.align		4
.L_13:
        /*0054*/ 	.byte	0x04, 0x12
        /*0056*/ 	.short	(.L_15 - .L_14)
	.align		4
.L_14:
        /*0058*/ 	.word	index@(_Z15block_reductionPbi)
        /*005c*/ 	.word	0x00000000


	//----- nvinfo : EIATTR_MIN_STACK_SIZE
	.align		4
.L_15:
        /*0060*/ 	.byte	0x04, 0x12
        /*0062*/ 	.short	(.L_17 - .L_16)
	.align		4
.L_16:
        /*0064*/ 	.word	index@(_Z5equalPbPKfS1_i)
        /*0068*/ 	.word	0x00000000
.L_17:


//--------------------- .nv.compat                --------------------------
	.section	.nv.compat,"",@"SHT_CUDA_COMPAT_INFO"
	.align	4
        /*0000*/ 	.byte	0x02, 0x09, 0x00, 0x00, 0x02, 0x02, 0x01, 0x00, 0x02, 0x05, 0x05, 0x00, 0x03, 0x07, 0x01, 0x01
        /*0010*/ 	.byte	0x02, 0x03, 0x00, 0x00, 0x02, 0x06, 0x01, 0x00, 0x04, 0x0b, 0x08, 0x00, 0x01, 0x00, 0x00, 0x00
        /*0020*/ 	.byte	0x00, 0x00, 0x00, 0x00


//--------------------- .nv.info._Z30equal_with_one_common_variablePbPKfS1_i --------------------------
	.section	.nv.info._Z30equal_with_one_common_variablePbPKfS1_i,"",@"SHT_CUDA_INFO"
	.sectionflags	@""
	.align	4


	//----- nvinfo : EIATTR_CUDA_API_VERSION
	.align		4
        /*0000*/ 	.byte	0x04, 0x37
        /*0002*/ 	.short	(.L_19 - .L_18)
.L_18:
        /*0004*/ 	.word	0x00000082


	//----- nvinfo : EIATTR_KPARAM_INFO
	.align		4
.L_19:
        /*0008*/ 	.byte	0x04, 0x17
        /*000a*/ 	.short	(.L_21 - .L_20)
.L_20:
        /*000c*/ 	.word	0x00000000
        /*0010*/ 	.short	0x0003
        /*0012*/ 	.short	0x0018
        /*0014*/ 	.byte	0x00, 0xf0, 0x11, 0x00


	//----- nvinfo : EIATTR_KPARAM_INFO
	.align		4
.L_21:
        /*0018*/ 	.byte	0x04, 0x17
        /*001a*/ 	.short	(.L_23 - .L_22)
.L_22:
        /*001c*/ 	.word	0x00000000
        /*0020*/ 	.short	0x0002
        /*0022*/ 	.short	0x0010
        /*0024*/ 	.byte	0x00, 0xf5, 0x21, 0x00


	//----- nvinfo : EIATTR_KPARAM_INFO
	.align		4
.L_23:
        /*0028*/ 	.byte	0x04, 0x17
        /*002a*/ 	.short	(.L_25 - .L_24)
.L_24:
        /*002c*/ 	.word	0x00000000
        /*0030*/ 	.short	0x0001
        /*0032*/ 	.short	0x0008
        /*0034*/ 	.byte	0x00, 0xf5, 0x21, 0x00


	//----- nvinfo : EIATTR_KPARAM_INFO
	.align		4
.L_25:
        /*0038*/ 	.byte	0x04, 0x17
        /*003a*/ 	.short	(.L_27 - .L_26)
.L_26:
        /*003c*/ 	.word	0x00000000
        /*0040*/ 	.short	0x0000
        /*0042*/ 	.short	0x0000
        /*0044*/ 	.byte	0x00, 0xf5, 0x21, 0x00


	//----- nvinfo : EIATTR_SPARSE_MMA_MASK
	.align		4
.L_27:
        /*0048*/ 	.byte	0x03, 0x50
        /*004a*/ 	.short	0x0000


	//----- nvinfo : EIATTR_MAXREG_COUNT
	.align		4
        /*004c*/ 	.byte	0x03, 0x1b
        /*004e*/ 	.short	0x00ff


	//----- nvinfo : EIATTR_MERCURY_ISA_VERSION
	.align		4
        /*0050*/ 	.byte	0x03, 0x5f
        /*0052*/ 	.short	0x0101


	//----- nvinfo : EIATTR_VRC_CTA_INIT_COUNT
	.align		4
        /*0054*/ 	.byte	0x02, 0x4a
	.zero		1
	.zero		1


	//----- nvinfo : EIATTR_EXIT_INSTR_OFFSETS
	.align		4
        /*0058*/ 	.byte	0x04, 0x1c
        /*005a*/ 	.short	(.L_29 - .L_28)


	//   ....[0]....
.L_28:
        /*005c*/ 	.word	0x00000070


	//   ....[1]....
        /*0060*/ 	.word	0x00000140


	//   ....[2]....
        /*0064*/ 	.word	0x00000170


	//----- nvinfo : EIATTR_CBANK_PARAM_SIZE
	.align		4
.L_29:
        /*0068*/ 	.byte	0x03, 0x19
        /*006a*/ 	.short	0x001c


	//----- nvinfo : EIATTR_PARAM_CBANK
	.align		4
        /*006c*/ 	.byte	0x04, 0x0a
        /*006e*/ 	.short	(.L_31 - .L_30)
	.align		4
.L_30:
        /*0070*/ 	.word	index@(.nv.constant0._Z30equal_with_one_common_variablePbPKfS1_i)
        /*0074*/ 	.short	0x0380
        /*0076*/ 	.short	0x001c


	//----- nvinfo : EIATTR_SW_WAR
	.align		4
.L_31:
        /*0078*/ 	.byte	0x04, 0x36
        /*007a*/ 	.short	(.L_33 - .L_32)
.L_32:
        /*007c*/ 	.word	0x00000008
.L_33:


//--------------------- .nv.info._Z15block_reductionPbi --------------------------
	.section	.nv.info._Z15block_reductionPbi,"",@"SHT_CUDA_INFO"
	.sectionflags	@""
	.align	4


	//----- nvinfo : EIATTR_CUDA_API_VERSION
	.align		4
        /*0000*/ 	.byte	0x04, 0x37
        /*0002*/ 	.short	(.L_35 - .L_34)
.L_34:
        /*0004*/ 	.word	0x00000082


	//----- nvinfo : EIATTR_KPARAM_INFO
	.align		4
.L_35:
        /*0008*/ 	.byte	0x04, 0x17
        /*000a*/ 	.short	(.L_37 - .L_36)
.L_36:
        /*000c*/ 	.word	0x00000000
        /*0010*/ 	.short	0x0001
        /*0012*/ 	.short	0x0008
        /*0014*/ 	.byte	0x00, 0xf0, 0x11, 0x00


	//----- nvinfo : EIATTR_KPARAM_INFO
	.align		4
.L_37:
        /*0018*/ 	.byte	0x04, 0x17
        /*001a*/ 	.short	(.L_39 - .L_38)
.L_38:
        /*001c*/ 	.word	0x00000000
        /*0020*/ 	.short	0x0000
        /*0022*/ 	.short	0x0000
        /*0024*/ 	.byte	0x00, 0xf5, 0x21, 0x00


	//----- nvinfo : EIATTR_SPARSE_MMA_MASK
	.align		4
.L_39:
        /*0028*/ 	.byte	0x03, 0x50
        /*002a*/ 	.short	0x0000


	//----- nvinfo : EIATTR_MAXREG_COUNT
	.align		4
        /*002c*/ 	.byte	0x03, 0x1b
        /*002e*/ 	.short	0x00ff


	//----- nvinfo : EIATTR_NUM_BARRIERS
	.align		4
        /*0030*/ 	.byte	0x02, 0x4c
        /*0032*/ 	.byte	0x01
	.zero		1


	//----- nvinfo : EIATTR_MERCURY_ISA_VERSION
	.align		4
        /*0034*/ 	.byte	0x03, 0x5f
        /*0036*/ 	.short	0x0101


	//----- nvinfo : EIATTR_VRC_CTA_INIT_COUNT
	.align		4
        /*0038*/ 	.byte	0x02, 0x4a
	.zero		1
	.zero		1


	//----- nvinfo : EIATTR_EXIT_INSTR_OFFSETS
	.align		4
        /*003c*/ 	.byte	0x04, 0x1c
        /*003e*/ 	.short	(.L_41 - .L_40)


	//   ....[0]....
.L_40:
        /*0040*/ 	.word	0x00000040


	//   ....[1]....
        /*0044*/ 	.word	0x00000260


	//   ....[2]....
        /*0048*/ 	.word	0x000002d0


	//----- nvinfo : EIATTR_CRS_STACK_SIZE
	.align		4
.L_41:
        /*004c*/ 	.byte	0x04, 0x1e
        /*004e*/ 	.short	(.L_43 - .L_42)
.L_42:
        /*0050*/ 	.word	0x00000000


	//----- nvinfo : EIATTR_CBANK_PARAM_SIZE
	.align		4
.L_43:
        /*0054*/ 	.byte	0x03, 0x19
        /*0056*/ 	.short	0x000c


	//----- nvinfo : EIATTR_PARAM_CBANK
	.align		4
        /*0058*/ 	.byte	0x04, 0x0a
        /*005a*/ 	.short	(.L_45 - .L_44)
	.align		4
.L_44:
        /*005c*/ 	.word	index@(.nv.constant0._Z15block_reductionPbi)
        /*0060*/ 	.short	0x0380
        /*0062*/ 	.short	0x000c


	//----- nvinfo : EIATTR_SW_WAR
	.align		4
.L_45:
        /*0064*/ 	.byte	0x04, 0x36
        /*0066*/ 	.short	(.L_47 - .L_46)
.L_46:
        /*0068*/ 	.word	0x00000008
.L_47:


//--------------------- .nv.info._Z5equalPbPKfS1_i --------------------------
	.section	.nv.info._Z5equalPbPKfS1_i,"",@"SHT_CUDA_INFO"
	.sectionflags	@""
	.align	4


	//----- nvinfo : EIATTR_CUDA_API_VERSION
	.align		4
        /*0000*/ 	.byte	0x04, 0x37
        /*0002*/ 	.short	(.L_49 - .L_48)
.L_48:
        /*0004*/ 	.word	0x00000082


	//----- nvinfo : EIATTR_KPARAM_INFO
	.align		4
.L_49:
        /*0008*/ 	.byte	0x04, 0x17
        /*000a*/ 	.short	(.L_51 - .L_50)
.L_50:
        /*000c*/ 	.word	0x00000000
        /*0010*/ 	.short	0x0003
        /*0012*/ 	.short	0x0018
        /*0014*/ 	.byte	0x00, 0xf0, 0x11, 0x00


	//----- nvinfo : EIATTR_KPARAM_INFO
	.align		4
.L_51:
        /*0018*/ 	.byte	0x04, 0x17
        /*001a*/ 	.short	(.L_53 - .L_52)
.L_52:
        /*001c*/ 	.word	0x00000000
        /*0020*/ 	.short	0x0002
        /*0022*/ 	.short	0x0010
        /*0024*/ 	.byte	0x00, 0xf5, 0x21, 0x00


	//----- nvinfo : EIATTR_KPARAM_INFO
	.align		4
.L_53:
        /*0028*/ 	.byte	0x04, 0x17
        /*002a*/ 	.short	(.L_55 - .L_54)
.L_54:
        /*002c*/ 	.word	0x00000000
        /*0030*/ 	.short	0x0001
        /*0032*/ 	.short	0x0008
        /*0034*/ 	.byte	0x00, 0xf5, 0x21, 0x00


	//----- nvinfo : EIATTR_KPARAM_INFO
	.align		4
.L_55:
        /*0038*/ 	.byte	0x04, 0x17
        /*003a*/ 	.short	(.L_57 - .L_56)
.L_56:
        /*003c*/ 	.word	0x00000000
        /*0040*/ 	.short	0x0000
        /*0042*/ 	.short	0x0000
        /*0044*/ 	.byte	0x00, 0xf5, 0x21, 0x00


	//----- nvinfo : EIATTR_SPARSE_MMA_MASK
	.align		4
.L_57:
        /*0048*/ 	.byte	0x03, 0x50
        /*004a*/ 	.short	0x0000


	//----- nvinfo : EIATTR_MAXREG_COUNT
	.align		4
        /*004c*/ 	.byte	0x03, 0x1b
        /*004e*/ 	.short	0x00ff


	//----- nvinfo : EIATTR_NUM_BARRIERS
	.align		4
        /*0050*/ 	.byte	0x02, 0x4c
        /*0052*/ 	.byte	0x01
	.zero		1


	//----- nvinfo : EIATTR_MERCURY_ISA_VERSION
	.align		4
        /*0054*/ 	.byte	0x03, 0x5f
        /*0056*/ 	.short	0x0101


	//----- nvinfo : EIATTR_VRC_CTA_INIT_COUNT
	.align		4
        /*0058*/ 	.byte	0x02, 0x4a
	.zero		1
	.zero		1


	//----- nvinfo : EIATTR_EXIT_INSTR_OFFSETS
	.align		4
        /*005c*/ 	.byte	0x04, 0x1c
        /*005e*/ 	.short	(.L_59 - .L_58)


	//   ....[0]....
.L_58:
        /*0060*/ 	.word	0x00000390


	//   ....[1]....
        /*0064*/ 	.word	0x00000440


	//----- nvinfo : EIATTR_CRS_STACK_SIZE
	.align		4
.L_59:
        /*0068*/ 	.byte	0x04, 0x1e
        /*006a*/ 	.short	(.L_61 - .L_60)
.L_60:
        /*006c*/ 	.word	0x00000000


	//----- nvinfo : EIATTR_CBANK_PARAM_SIZE
	.align		4
.L_61:
        /*0070*/ 	.byte	0x03, 0x19
        /*0072*/ 	.short	0x001c


	//----- nvinfo : EIATTR_PARAM_CBANK
	.align		4
        /*0074*/ 	.byte	0x04, 0x0a
        /*0076*/ 	.short	(.L_63 - .L_62)
	.align		4
.L_62:
        /*0078*/ 	.word	index@(.nv.constant0._Z5equalPbPKfS1_i)
        /*007c*/ 	.short	0x0380
        /*007e*/ 	.short	0x001c


	//----- nvinfo : EIATTR_SW_WAR
	.align		4
.L_63:
        /*0080*/ 	.byte	0x04, 0x36
        /*0082*/ 	.short	(.L_65 - .L_64)
.L_64:
        /*0084*/ 	.word	0x00000008
.L_65:


//--------------------- .nv.callgraph             --------------------------
	.section	.nv.callgraph,"",@"SHT_CUDA_CALLGRAPH"
	.align	4
	.sectionentsize	8
	.align		4
        /*0000*/ 	.word	0x00000000
	.align		4
        /*0004*/ 	.word	0xffffffff
	.align		4
        /*0008*/ 	.word	0x00000000
	.align		4
        /*000c*/ 	.word	0xfffffffe
	.align		4
        /*0010*/ 	.word	0x00000000
	.align		4
        /*0014*/ 	.word	0xfffffffd
	.align		4
        /*0018*/ 	.word	0x00000000
	.align		4
        /*001c*/ 	.word	0xfffffffc


//--------------------- .text._Z30equal_with_one_common_variablePbPKfS1_i --------------------------
	.section	.text._Z30equal_with_one_common_variablePbPKfS1_i,"ax",@progbits
	.align	128
        .global         _Z30equal_with_one_common_variablePbPKfS1_i
        .type           _Z30equal_with_one_common_variablePbPKfS1_i,@function
        .size           _Z30equal_with_one_common_variablePbPKfS1_i,(.L_x_15 - _Z30equal_with_one_common_variablePbPKfS1_i)
        .other          _Z30equal_with_one_common_variablePbPKfS1_i,@"STO_CUDA_ENTRY STV_DEFAULT"
_Z30equal_with_one_common_variablePbPKfS1_i:
.text._Z30equal_with_one_common_variablePbPKfS1_i:
[----:B------:R-:W-:Y:S01]  /*0000*/  LDC R1, c[0x0][0x37c] ;  /* 0x0000df00ff017b82 */ /* 0x000fe20000000800 */
[----:B------:R-:W0:Y:S07]  /*0010*/  S2R R0, SR_TID.X ;  /* 0x0000000000007919 */ /* 0x000e2e0000002100 */
[----:B------:R-:W0:Y:S01]  /*0020*/  S2UR UR4, SR_CTAID.X ;  /* 0x00000000000479c3 */ /* 0x000e220000002500 */
[----:B------:R-:W1:Y:S07]  /*0030*/  LDCU UR5, c[0x0][0x398] ;  /* 0x00007300ff0577ac */ /* 0x000e6e0008000800 */
[----:B------:R-:W0:Y:S02]  /*0040*/  LDC R7, c[0x0][0x360] ;  /* 0x0000d800ff077b82 */ /* 0x000e240000000800 */
[----:B0-----:R-:W-:-:S05]  /*0050*/  IMAD R7, R7, UR4, R0 ;  /* 0x0000000407077c24 */ /* 0x001fca000f8e0200 */
[----:B-1----:R-:W-:-:S13]  /*0060*/  ISETP.GE.AND P0, PT, R7, UR5, PT ;  /* 0x0000000507007c0c */ /* 0x002fda000bf06270 */
[----:B------:R-:W-:Y:S05]  /*0070*/  @P0 EXIT ;  /* 0x000000000000094d */ /* 0x000fea0003800000 */
[----:B------:R-:W0:Y:S01]  /*0080*/  LDC.64 R2, c[0x0][0x388] ;  /* 0x0000e200ff027b82 */ /* 0x000e220000000a00 */
[----:B------:R-:W1:Y:S07]  /*0090*/  LDCU.64 UR4, c[0x0][0x358] ;  /* 0x00006b00ff0477ac */ /* 0x000e6e0008000a00 */
[----:B------:R-:W2:Y:S01]  /*00a0*/  LDC.64 R4, c[0x0][0x390] ;  /* 0x0000e400ff047b82 */ /* 0x000ea20000000a00 */
[----:B0-----:R-:W-:-:S06]  /*00b0*/  IMAD.WIDE R2, R7, 0x4, R2 ;  /* 0x0000000407027825 */ /* 0x001fcc00078e0202 */
[----:B-1----:R-:W3:Y:S01]  /*00c0*/  LDG.E R2, desc[UR4][R2.64] ;  /* 0x0000000402027981 */ /* 0x002ee2000c1e1900 */
[----:B--2---:R-:W-:-:S06]  /*00d0*/  IMAD.WIDE R4, R7, 0x4, R4 ;  /* 0x0000000407047825 */ /* 0x004fcc00078e0204 */
[----:B------:R-:W3:Y:S01]  /*00e0*/  LDG.E R5, desc[UR4][R4.64] ;  /* 0x0000000404057981 */ /* 0x000ee2000c1e1900 */
[----:B------:R-:W-:Y:S01]  /*00f0*/  UMOV UR6, 0xeb1c432d ;  /* 0xeb1c432d00067882 */ /* 0x000fe20000000000 */
[----:B------:R-:W-:Y:S01]  /*0100*/  UMOV UR7, 0x3f1a36e2 ;  /* 0x3f1a36e200077882 */ /* 0x000fe20000000000 */
[----:B---3--:R-:W-:-:S06]  /*0110*/  FADD R6, R2, -R5 ;  /* 0x8000000502067221 */ /* 0x008fcc0000000000 */
[----:B------:R-:W0:Y:S02]  /*0120*/  F2F.F64.F32 R6, |R6| ;  /* 0x4000000600067310 */ /* 0x000e240000201800 */
[----:B0-----:R-:W-:-:S14]  /*0130*/  DSETP.GE.AND P0, PT, R6, UR6, PT ;  /* 0x0000000606007e2a */ /* 0x001fdc000bf06000 */
[----:B------:R-:W-:Y:S05]  /*0140*/  @!P0 EXIT ;  /* 0x000000000000894d */ /* 0x000fea0003800000 */
[----:B------:R-:W0:Y:S02]  /*0150*/  LDC.64 R2, c[0x0][0x380] ;  /* 0x0000e000ff027b82 */ /* 0x000e240000000a00 */
[----:B0-----:R-:W-:Y:S01]  /*0160*/  STG.E.U8 desc[UR4][R2.64], RZ ;  /* 0x000000ff02007986 */ /* 0x001fe2000c101104 */
[----:B------:R-:W-:Y:S05]  /*0170*/  EXIT ;  /* 0x000000000000794d */ /* 0x000fea0003800000 */
.L_x_0:
[----:B------:R-:W-:-:S00]  /*0180*/  BRA `(.L_x_0) ;  /* 0xfffffffc00fc7947 */ /* 0x000fc0000383ffff */
[----:B------:R-:W-:-:S00]  /*0190*/  NOP ;  /* 0x0000000000007918 */ /* 0x000fc00000000000 */
        /* <DEDUP_REMOVED lines=14> */
.L_x_15:


//--------------------- .text._Z15block_reductionPbi --------------------------
	.section	.text._Z15block_reductionPbi,"ax",@progbits
	.align	128
        .global         _Z15block_reductionPbi
        .type           _Z15block_reductionPbi,@function
        .size           _Z15block_reductionPbi,(.L_x_16 - _Z15block_reductionPbi)
        .other          _Z15block_reductionPbi,@"STO_CUDA_ENTRY STV_DEFAULT"
_Z15block_reductionPbi:
.text._Z15block_reductionPbi:
[----:B------:R-:W-:Y:S08]  /*0000*/  LDC R1, c[0x0][0x37c] ;  /* 0x0000df00ff017b82 */ /* 0x000ff00000000800 */
[----:B------:R-:W0:Y:S01]  /*0010*/  LDC R0, c[0x0][0x388] ;  /* 0x0000e200ff007b82 */ /* 0x000e220000000800 */
[----:B------:R-:W0:Y:S02]  /*0020*/  LDCU UR6, c[0x0][0x360] ;  /* 0x00006c00ff0677ac */ /* 0x000e240008000800 */
[----:B0-----:R-:W-:-:S13]  /*0030*/  ISETP.LE.AND P0, PT, R0, UR6, PT ;  /* 0x0000000600007c0c */ /* 0x001fda000bf03270 */
[----:B------:R-:W-:Y:S05]  /*0040*/  @!P0 EXIT ;  /* 0x000000000000894d */ /* 0x000fea0003800000 */
[----:B------:R-:W0:Y:S01]  /*0050*/  S2R R5, SR_TID.X ;  /* 0x0000000000057919 */ /* 0x000e220000002100 */
[----:B------:R-:W1:Y:S01]  /*0060*/  LDCU.64 UR8, c[0x0][0x358] ;  /* 0x00006b00ff0877ac */ /* 0x000e620008000a00 */
[----:B0-----:R-:W-:Y:S01]  /*0070*/  ISETP.GE.AND P0, PT, R5, R0, PT ;  /* 0x000000000500720c */ /* 0x001fe20003f06270 */
[----:B------:R-:W-:-:S12]  /*0080*/  IMAD.MOV.U32 R0, RZ, RZ, 0x1 ;  /* 0x00000001ff007424 */ /* 0x000fd800078e00ff */
[----:B------:R-:W0:Y:S02]  /*0090*/  @!P0 LDC.64 R2, c[0x0][0x380] ;  /* 0x0000e000ff028b82 */ /* 0x000e240000000a00 */
[----:B0-----:R-:W-:-:S05]  /*00a0*/  @!P0 IADD3 R2, P1, PT, R5, R2, RZ ;  /* 0x0000000205028210 */ /* 0x001fca0007f3e0ff */
[----:B------:R-:W-:-:S05]  /*00b0*/  @!P0 IMAD.X R3, RZ, RZ, R3, P1 ;  /* 0x000000ffff038224 */ /* 0x000fca00008e0603 */
[----:B-1----:R-:W2:Y:S01]  /*00c0*/  @!P0 LDG.E.U8 R0, desc[UR8][R2.64] ;  /* 0x0000000802008981 */ /* 0x002ea2000c1e1100 */
[----:B------:R-:W0:Y:S01]  /*00d0*/  S2UR UR5, SR_CgaCtaId ;  /* 0x00000000000579c3 */ /* 0x000e220000008800 */
[----:B------:R-:W-:Y:S02]  /*00e0*/  UMOV UR4, 0x400 ;  /* 0x0000040000047882 */ /* 0x000fe40000000000 */
[----:B0-----:R-:W-:-:S03]  /*00f0*/  ULEA UR5, UR5, UR4, 0x18 ;  /* 0x0000000405057291 */ /* 0x001fc6000f8ec0ff */
[----:B------:R-:W-:Y:S02]  /*0100*/  UMOV UR4, UR6 ;  /* 0x0000000600047c82 */ /* 0x000fe40008000000 */
[----:B------:R-:W-:Y:S01]  /*0110*/  UISETP.GE.U32.AND UP0, UPT, UR4, 0x2, UPT ;  /* 0x000000020400788c */ /* 0x000fe2000bf06070 */
[----:B------:R-:W-:-:S03]  /*0120*/  VIADD R4, R5, UR5 ;  /* 0x0000000505047c36 */ /* 0x000fc60008000000 */
[----:B--2---:R0:W-:Y:S01]  /*0130*/  STS.U8 [R5+UR5], R0 ;  /* 0x0000000005007988 */ /* 0x0041e20008000005 */
[----:B------:R-:W-:Y:S06]  /*0140*/  BAR.SYNC.DEFER_BLOCKING 0x0 ;  /* 0x0000000000007b1d */ /* 0x000fec0000010000 */
[----:B------:R-:W-:Y:S05]  /*0150*/  BRA.U !UP0, `(.L_x_1) ;  /* 0x00000001083c7547 */ /* 0x000fea000b800000 */
.L_x_4:
[----:B------:R-:W-:Y:S01]  /*0160*/  USHF.R.U32.HI UR6, URZ, 0x1, UR4 ;  /* 0x00000001ff067899 */ /* 0x000fe20008011604 */
[----:B------:R-:W-:Y:S05]  /*0170*/  BSSY.RECONVERGENT B0, `(.L_x_2) ;  /* 0x0000009000007945 */ /* 0x000fea0003800200 */
[----:B------:R-:W-:-:S13]  /*0180*/  ISETP.GE.U32.AND P0, PT, R5, UR6, PT ;  /* 0x0000000605007c0c */ /* 0x000fda000bf06070 */
[----:B-1----:R-:W-:Y:S05]  /*0190*/  @P0 BRA `(.L_x_3) ;  /* 0x0000000000180947 */ /* 0x002fea0003800000 */
[----:B0-----:R-:W0:Y:S02]  /*01a0*/  LDS.U8 R0, [R4+UR6] ;  /* 0x0000000604007984 */ /* 0x001e240008000000 */
[----:B0-----:R-:W-:-:S13]  /*01b0*/  ISETP.NE.AND P0, PT, R0, RZ, PT ;  /* 0x000000ff0000720c */ /* 0x001fda0003f05270 */
[----:B------:R-:W0:Y:S02]  /*01c0*/  @P0 LDS.U8 R0, [R5+UR5] ;  /* 0x0000000505000984 */ /* 0x000e240008000000 */
[----:B0-----:R-:W-:-:S04]  /*01d0*/  ISETP.NE.AND P0, PT, R0, RZ, P0 ;  /* 0x000000ff0000720c */ /* 0x001fc80000705270 */
[----:B------:R-:W-:-:S05]  /*01e0*/  SEL R0, RZ, 0x1, !P0 ;  /* 0x00000001ff007807 */ /* 0x000fca0004000000 */
[----:B------:R1:W-:Y:S04]  /*01f0*/  STS.U8 [R5+UR5], R0 ;  /* 0x0000000005007988 */ /* 0x0003e80008000005 */
.L_x_3:
[----:B------:R-:W-:Y:S05]  /*0200*/  BSYNC.RECONVERGENT B0 ;  /* 0x0000000000007941 */ /* 0x000fea0003800200 */
.L_x_2:
[----:B------:R-:W-:Y:S01]  /*0210*/  BAR.SYNC.DEFER_BLOCKING 0x0 ;  /* 0x0000000000007b1d */ /* 0x000fe20000010000 */
[----:B------:R-:W-:-:S05]  /*0220*/  UISETP.GT.U32.AND UP0, UPT, UR4, 0x3, UPT ;  /* 0x000000030400788c */ /* 0x000fca000bf04070 */
[----:B------:R-:W-:-:S04]  /*0230*/  UMOV UR4, UR6 ;  /* 0x0000000600047c82 */ /* 0x000fc80008000000 */
[----:B------:R-:W-:Y:S05]  /*0240*/  BRA.U UP0, `(.L_x_4) ;  /* 0xfffffffd00c47547 */ /* 0x000fea000b83ffff */
.L_x_1:
[----:B------:R-:W-:-:S13]  /*0250*/  ISETP.NE.AND P0, PT, R5, RZ, PT ;  /* 0x000000ff0500720c */ /* 0x000fda0003f05270 */
[----:B------:R-:W-:Y:S05]  /*0260*/  @P0 EXIT ;  /* 0x000000000000094d */ /* 0x000fea0003800000 */
[----:B------:R-:W2:Y:S01]  /*0270*/  S2UR UR5, SR_CgaCtaId ;  /* 0x00000000000579c3 */ /* 0x000ea20000008800 */
[----:B------:R-:W-:-:S07]  /*0280*/  UMOV UR4, 0x400 ;  /* 0x0000040000047882 */ /* 0x000fce0000000000 */
[----:B------:R-:W3:Y:S01]  /*0290*/  LDC.64 R2, c[0x0][0x380] ;  /* 0x0000e000ff027b82 */ /* 0x000ee20000000a00 */
[----:B--2---:R-:W-:-:S09]  /*02a0*/  ULEA UR4, UR5, UR4, 0x18 ;  /* 0x0000000405047291 */ /* 0x004fd2000f8ec0ff */
[----:B01----:R-:W3:Y:S04]  /*02b0*/  LDS.U8 R5, [UR4] ;  /* 0x00000004ff057984 */ /* 0x003ee80008000000 */
[----:B---3--:R-:W-:Y:S01]  /*02c0*/  STG.E.U8 desc[UR8][R2.64], R5 ;  /* 0x0000000502007986 */ /* 0x008fe2000c101108 */
[----:B------:R-:W-:Y:S05]  /*02d0*/  EXIT ;  /* 0x000000000000794d */ /* 0x000fea0003800000 */
.L_x_5:
        /* <DEDUP_REMOVED lines=10> */
.L_x_16:


//--------------------- .text._Z5equalPbPKfS1_i   --------------------------
	.section	.text._Z5equalPbPKfS1_i,"ax",@progbits
	.align	128
        .global         _Z5equalPbPKfS1_i
        .type           _Z5equalPbPKfS1_i,@function
        .size           _Z5equalPbPKfS1_i,(.L_x_17 - _Z5equalPbPKfS1_i)
        .other          _Z5equalPbPKfS1_i,@"STO_CUDA_ENTRY STV_DEFAULT"
_Z5equalPbPKfS1_i:
.text._Z5equalPbPKfS1_i:
[----:B------:R-:W-:Y:S01]  /*0000*/  LDC R1, c[0x0][0x37c] ;  /* 0x0000df00ff017b82 */ /* 0x000fe20000000800 */
[----:B------:R-:W0:Y:S07]  /*0010*/  S2R R15, SR_TID.X ;  /* 0x00000000000f7919 */ /* 0x000e2e0000002100 */
[----:B------:R-:W0:Y:S01]  /*0020*/  S2UR UR7, SR_CTAID.X ;  /* 0x00000000000779c3 */ /* 0x000e220000002500 */
[----:B------:R-:W1:Y:S01]  /*0030*/  LDCU UR5, c[0x0][0x398] ;  /* 0x00007300ff0577ac */ /* 0x000e620008000800 */
[----:B------:R-:W-:Y:S01]  /*0040*/  BSSY.RECONVERGENT B0, `(.L_x_6) ;  /* 0x000001c000007945 */ /* 0x000fe20003800200 */
[----:B------:R-:W-:Y:S01]  /*0050*/  IMAD.MOV.U32 R2, RZ, RZ, 0x1 ;  /* 0x00000001ff027424 */ /* 0x000fe200078e00ff */
[----:B------:R-:W2:Y:S04]  /*0060*/  LDCU.64 UR8, c[0x0][0x358] ;  /* 0x00006b00ff0877ac */ /* 0x000ea80008000a00 */
[----:B------:R-:W0:Y:S01]  /*0070*/  LDC R0, c[0x0][0x360] ;  /* 0x0000d800ff007b82 */ /* 0x000e220000000800 */
[----:B------:R-:W3:Y:S01]  /*0080*/  LDCU UR4, c[0x0][0x360] ;  /* 0x00006c00ff0477ac */ /* 0x000ee20008000800 */
[----:B0-----:R-:W-:-:S05]  /*0090*/  IMAD R0, R0, UR7, R15 ;  /* 0x0000000700007c24 */ /* 0x001fca000f8e020f */
[----:B-1----:R-:W-:-:S13]  /*00a0*/  ISETP.GE.U32.AND P0, PT, R0, UR5, PT ;  /* 0x0000000500007c0c */ /* 0x002fda000bf06070 */
[----:B--23--:R-:W-:Y:S05]  /*00b0*/  @P0 BRA `(.L_x_7) ;  /* 0x0000000000500947 */ /* 0x00cfea0003800000 */
[----:B------:R-:W0:Y:S01]  /*00c0*/  LDC R2, c[0x0][0x370] ;  /* 0x0000dc00ff027b82 */ /* 0x000e220000000800 */
[----:B------:R-:W-:Y:S07]  /*00d0*/  BSSY.RECONVERGENT B1, `(.L_x_8) ;  /* 0x0000010000017945 */ /* 0x000fee0003800200 */
[----:B------:R-:W1:Y:S08]  /*00e0*/  LDC.64 R6, c[0x0][0x388] ;  /* 0x0000e200ff067b82 */ /* 0x000e700000000a00 */
[----:B------:R-:W2:Y:S01]  /*00f0*/  LDC.64 R8, c[0x0][0x390] ;  /* 0x0000e400ff087b82 */ /* 0x000ea20000000a00 */
[----:B0-----:R-:W-:-:S07]  /*0100*/  IMAD R17, R2, UR4, RZ ;  /* 0x0000000402117c24 */ /* 0x001fce000f8e02ff */
.L_x_9:
[----:B-1----:R-:W-:-:S04]  /*0110*/  IMAD.WIDE.U32 R2, R0, 0x4, R6 ;  /* 0x0000000400027825 */ /* 0x002fc800078e0006 */
[----:B--2---:R-:W-:Y:S02]  /*0120*/  IMAD.WIDE.U32 R4, R0, 0x4, R8 ;  /* 0x0000000400047825 */ /* 0x004fe400078e0008 */
[----:B------:R-:W2:Y:S04]  /*0130*/  LDG.E R2, desc[UR8][R2.64] ;  /* 0x0000000802027981 */ /* 0x000ea8000c1e1900 */
[----:B------:R-:W2:Y:S01]  /*0140*/  LDG.E R5, desc[UR8][R4.64] ;  /* 0x0000000804057981 */ /* 0x000ea2000c1e1900 */
[----:B------:R-:W-:Y:S02]  /*0150*/  HFMA2 R11, -RZ, RZ, 1.775390625, 0.43017578125 ;  /* 0x3f1a36e2ff0b7431 */ /* 0x000fe400000001ff */
[----:B------:R-:W-:Y:S02]  /*0160*/  IMAD.MOV.U32 R10, RZ, RZ, -0x14e3bcd3 ;  /* 0xeb1c432dff0a7424 */ /* 0x000fe400078e00ff */
[----:B------:R-:W-:-:S05]  /*0170*/  IMAD.IADD R0, R17, 0x1, R0 ;  /* 0x0000000111007824 */ /* 0x000fca00078e0200 */
[----:B------:R-:W-:Y:S01]  /*0180*/  ISETP.GE.U32.AND P0, PT, R0, UR5, PT ;  /* 0x0000000500007c0c */ /* 0x000fe2000bf06070 */
[----:B--2---:R-:W-:-:S06]  /*0190*/  FADD R12, R2, -R5 ;  /* 0x80000005020c7221 */ /* 0x004fcc0000000000 */
[----:B------:R-:W0:Y:S02]  /*01a0*/  F2F.F64.F32 R12, |R12| ;  /* 0x4000000c000c7310 */ /* 0x000e240000201800 */
[----:B0-----:R-:W-:-:S14]  /*01b0*/  DSETP.LT.AND P1, PT, R12, R10, PT ;  /* 0x0000000a0c00722a */ /* 0x001fdc0003f21000 */
[----:B------:R-:W-:Y:S05]  /*01c0*/  @!P0 BRA P1, `(.L_x_9) ;  /* 0xfffffffc00d08947 */ /* 0x000fea000083ffff */
[----:B------:R-:W-:Y:S05]  /*01d0*/  BSYNC.RECONVERGENT B1 ;  /* 0x0000000000017941 */ /* 0x000fea0003800200 */
.L_x_8:
[----:B------:R-:W-:-:S06]  /*01e0*/  DSETP.GEU.AND P0, PT, R12, R10, PT ;  /* 0x0000000a0c00722a */ /* 0x000fcc0003f0e000 */
[----:B------:R-:W-:-:S08]  /*01f0*/  SEL R2, RZ, 0x1, P0 ;  /* 0x00000001ff027807 */ /* 0x000fd00000000000 */
.L_x_7:
[----:B------:R-:W-:Y:S05]  /*0200*/  BSYNC.RECONVERGENT B0 ;  /* 0x0000000000007941 */ /* 0x000fea0003800200 */
.L_x_6:
[----:B------:R-:W0:Y:S01]  /*0210*/  S2UR UR6, SR_CgaCtaId ;  /* 0x00000000000679c3 */ /* 0x000e220000008800 */
[----:B------:R-:W-:Y:S01]  /*0220*/  UMOV UR5, 0x400 ;  /* 0x0000040000057882 */ /* 0x000fe20000000000 */
[----:B------:R-:W-:Y:S02]  /*0230*/  UISETP.GE.U32.AND UP0, UPT, UR4, 0x2, UPT ;  /* 0x000000020400788c */ /* 0x000fe4000bf06070 */
[----:B0-----:R-:W-:-:S06]  /*0240*/  ULEA UR5, UR6, UR5, 0x18 ;  /* 0x0000000506057291 */ /* 0x001fcc000f8ec0ff */
[----:B------:R-:W-:-:S03]  /*0250*/  IADD3 R0, PT, PT, R15, UR5, RZ ;  /* 0x000000050f007c10 */ /* 0x000fc6000fffe0ff */
[----:B------:R0:W-:Y:S01]  /*0260*/  STS.U8 [R15+UR5], R2 ;  /* 0x000000020f007988 */ /* 0x0001e20008000005 */
[----:B------:R-:W-:Y:S06]  /*0270*/  BAR.SYNC.DEFER_BLOCKING 0x0 ;  /* 0x0000000000007b1d */ /* 0x000fec0000010000 */
[----:B------:R-:W-:Y:S05]  /*0280*/  BRA.U !UP0, `(.L_x_10) ;  /* 0x00000001083c7547 */ /* 0x000fea000b800000 */
.L_x_13:
        /* <DEDUP_REMOVED lines=10> */
.L_x_12:
[----:B------:R-:W-:Y:S05]  /*0330*/  BSYNC.RECONVERGENT B0 ;  /* 0x0000000000007941 */ /* 0x000fea0003800200 */
.L_x_11:
[----:B------:R-:W-:Y:S01]  /*0340*/  BAR.SYNC.DEFER_BLOCKING 0x0 ;  /* 0x0000000000007b1d */ /* 0x000fe20000010000 */
[----:B------:R-:W-:-:S05]  /*0350*/  UISETP.GT.U32.AND UP0, UPT, UR4, 0x3, UPT ;  /* 0x000000030400788c */ /* 0x000fca000bf04070 */
[----:B------:R-:W-:-:S04]  /*0360*/  UMOV UR4, UR6 ;  /* 0x0000000600047c82 */ /* 0x000fc80008000000 */
[----:B------:R-:W-:Y:S05]  /*0370*/  BRA.U UP0, `(.L_x_13) ;  /* 0xfffffffd00c47547 */ /* 0x000fea000b83ffff */
.L_x_10:
[----:B------:R-:W-:-:S13]  /*0380*/  ISETP.NE.AND P0, PT, R15, RZ, PT ;  /* 0x000000ff0f00720c */ /* 0x000fda0003f05270 */
[----:B------:R-:W-:Y:S05]  /*0390*/  @P0 EXIT ;  /* 0x000000000000094d */ /* 0x000fea0003800000 */
[----:B------:R-:W2:Y:S01]  /*03a0*/  S2UR UR5, SR_CgaCtaId ;  /* 0x00000000000579c3 */ /* 0x000ea20000008800 */
[----:B------:R-:W-:Y:S02]  /*03b0*/  UMOV UR4, 0x400 ;  /* 0x0000040000047882 */ /* 0x000fe40000000000 */
[----:B--2---:R-:W-:-:S09]  /*03c0*/  ULEA UR4, UR5, UR4, 0x18 ;  /* 0x0000000405047291 */ /* 0x004fd2000f8ec0ff */
[----:B------:R-:W2:Y:S02]  /*03d0*/  LDS.U8 R5, [UR4] ;  /* 0x00000004ff057984 */ /* 0x000ea40008000000 */
[----:B------:R-:W3:Y:S02]  /*03e0*/  LDCU.64 UR4, c[0x0][0x380] ;  /* 0x00007000ff0477ac */ /* 0x000ee40008000a00 */
[----:B---3--:R-:W-:-:S04]  /*03f0*/  UIADD3 UR4, UP0, UPT, UR7, UR4, URZ ;  /* 0x0000000407047290 */ /* 0x008fc8000ff1e0ff */
[----:B------:R-:W-:Y:S02]  /*0400*/  UIADD3.X UR5, UPT, UPT, URZ, UR5, URZ, UP0, !UPT ;  /* 0x00000005ff057290 */ /* 0x000fe400087fe4ff */
[----:B01----:R-:W-:-:S04]  /*0410*/  IMAD.U32 R2, RZ, RZ, UR4 ;  /* 0x00000004ff027e24 */ /* 0x003fc8000f8e00ff */
[----:B------:R-:W-:-:S05]  /*0420*/  MOV R3, UR5 ;  /* 0x0000000500037c02 */ /* 0x000fca0008000f00 */
[----:B--2---:R-:W-:Y:S01]  /*0430*/  STG.E.U8 desc[UR8][R2.64], R5 ;  /* 0x0000000502007986 */ /* 0x004fe2000c101108 */
[----:B------:R-:W-:Y:S05]  /*0440*/  EXIT ;  /* 0x000000000000794d */ /* 0x000fea0003800000 */
.L_x_14:
        /* <DEDUP_REMOVED lines=11> */
.L_x_17:


//--------------------- .nv.shared._Z30equal_with_one_common_variablePbPKfS1_i --------------------------
	.section	.nv.shared._Z30equal_with_one_common_variablePbPKfS1_i,"aw",@nobits
	.sectionflags	@""
	.align	16
	.zero		1024


//--------------------- .nv.shared.reserved.0     --------------------------
	.section	.nv.shared.reserved.0,"aw",@nobits
	.weak		__nv_reservedSMEM_offset_0_alias
	.size		__nv_reservedSMEM_offset_0_alias, 0, 64
	.other		__nv_reservedSMEM_offset_0_alias,@"STO_CUDA_RESERVED_SHARED STV_DEFAULT"
__nv_reservedSMEM_offset_0_alias:
	.zero		0
	.zero		64


//--------------------- .nv.shared._Z15block_reductionPbi --------------------------
	.section	.nv.shared._Z15block_reductionPbi,"aw",@nobits
	.sectionflags	@""
	.align	16
	.zero		1024


//--------------------- .nv.shared._Z5equalPbPKfS1_i --------------------------
	.section	.nv.shared._Z5equalPbPKfS1_i,"aw",@nobits
	.sectionflags	@""
	.align	16
	.zero		1024


//--------------------- .nv.constant0._Z30equal_with_one_common_variablePbPKfS1_i --------------------------
	.section	.nv.constant0._Z30equal_with_one_common_variablePbPKfS1_i,"a",@progbits
	.sectionflags	@""
	.align	4
.nv.constant0._Z30equal_with_one_common_variablePbPKfS1_i:
	.zero		924


//--------------------- .nv.constant0._Z15block_reductionPbi --------------------------
	.section	.nv.constant0._Z15block_reductionPbi,"a",@progbits
	.sectionflags	@""
	.align	4
.nv.constant0._Z15block_reductionPbi:
	.zero		908


//--------------------- .nv.constant0._Z5equalPbPKfS1_i --------------------------
	.section	.nv.constant0._Z5equalPbPKfS1_i,"a",@progbits
	.sectionflags	@""
	.align	4
.nv.constant0._Z5equalPbPKfS1_i:
	.zero		924


//--------------------- SYMBOLS --------------------------

	.type		.nv.reservedSmem.offset0,@object
	.size		.nv.reservedSmem.offset0,0x4
	.type		.nv.reservedSmem.cap,@object
	.size		.nv.reservedSmem.cap,0x4
